//
// Generated by NVIDIA NVVM Compiler
//
// Compiler Build ID: CL-36424714
// Cuda compilation tools, release 13.0, V13.0.88
// Based on NVVM 20.0.0
//

.version 9.0
.target sm_100
.address_size 64

	// .globl	_Z14hello_from_gpuv
.extern .func  (.param .b32 func_retval0) vprintf
(
	.param .b64 vprintf_param_0,
	.param .b64 vprintf_param_1
)
;
.global .align 1 .b8 $str[17] = {72, 101, 108, 108, 111, 32, 102, 114, 111, 109, 32, 71, 80, 85, 33, 10};

.visible .entry _Z14hello_from_gpuv()
{
	.reg .pred 	%p<2>;
	.reg .b32 	%r<6>;
	.reg .b64 	%rd<3>;

	mov.u32 	%r1, %tid.x;
	mov.u32 	%r2, %ctaid.x;
	or.b32  	%r3, %r1, %r2;
	setp.ne.s32 	%p1, %r3, 0;
	@%p1 bra 	$L__BB0_2;
	mov.u64 	%rd1, $str;
	cvta.global.u64 	%rd2, %rd1;
	{ // callseq 0, 0
	.param .b64 param0;
	st.param.b64 	[param0], %rd2;
	.param .b64 param1;
	st.param.b64 	[param1], 0;
	.param .b32 retval0;
	call.uni (retval0), 
	vprintf, 
	(
	param0, 
	param1
	);
	ld.param.b32 	%r4, [retval0];
	} // callseq 0
$L__BB0_2:
	ret;

}


// ===== COMPILED SASS (sm_100) =====

	.target	sm_100

	.elftype	@"ET_EXEC"


//--------------------- .note.nv.tkinfo           --------------------------
	.section	.note.nv.tkinfo,"",@"SHT_NOTE"
	.sectionflags	@"SHF_NOTE_NV_TKINFO"
	.tkinfo
        /*0018*/ 	.word	0x00000002
        /*0030*/ 	.string	""
        /*0030*/ 	.string	"ptxas"
        /*0030*/ 	.string	"Cuda compilation tools, release 13.0, V13.0.88"
        /*0030*/ 	.string	"Build cuda_13.0.r13.0/compiler.36424714_0"
        /*0030*/ 	.string	"-arch sm_100 -m 64 "



//--------------------- .note.nv.cuinfo           --------------------------
	.section	.note.nv.cuinfo,"",@"SHT_NOTE"
	.sectionflags	@"SHF_NOTE_NV_CUINFO"
        /*0018*/ 	.short	0x0002
        /*001a*/ 	.short	0x0064
        /*001c*/ 	.short	0x0082
	.zero		2


//--------------------- .nv.info                  --------------------------
	.section	.nv.info,"",@"SHT_CUDA_INFO"
	.align	4


	//----- nvinfo : EIATTR_REGCOUNT
	.align		4
        /*0000*/ 	.byte	0x04, 0x2f
        /*0002*/ 	.short	(.L_2 - .L_1)
	.align		4
.L_1:
        /*0004*/ 	.word	index@(_Z14hello_from_gpuv)
        /*0008*/ 	.word	0x00000018


	//----- nvinfo : EIATTR_FRAME_SIZE
	.align		4
.L_2:
        /*000c*/ 	.byte	0x04, 0x11
        /*000e*/ 	.short	(.L_4 - .L_3)
	.align		4
.L_3:
        /*0010*/ 	.word	index@(_Z14hello_from_gpuv)
        /*0014*/ 	.word	0x00000000


	//----- nvinfo : EIATTR_MIN_STACK_SIZE
	.align		4
.L_4:
        /*0018*/ 	.byte	0x04, 0x12
        /*001a*/ 	.short	(.L_6 - .L_5)
	.align		4
.L_5:
        /*001c*/ 	.word	index@(_Z14hello_from_gpuv)
        /*0020*/ 	.word	0x00000000
.L_6:


//--------------------- .nv.compat                --------------------------
	.section	.nv.compat,"",@"SHT_CUDA_COMPAT_INFO"
	.align	4
        /*0000*/ 	.byte	0x02, 0x09, 0x00, 0x00, 0x02, 0x02, 0x01, 0x00, 0x02, 0x05, 0x05, 0x00, 0x03, 0x07, 0x01, 0x01
        /*0010*/ 	.byte	0x02, 0x03, 0x00, 0x00, 0x02, 0x06, 0x01, 0x00, 0x04, 0x0b, 0x08, 0x00, 0x09, 0x00, 0x00, 0x00
        /*0020*/ 	.byte	0x00, 0x00, 0x00, 0x00


//--------------------- .nv.info._Z14hello_from_gpuv --------------------------
	.section	.nv.info._Z14hello_from_gpuv,"",@"SHT_CUDA_INFO"
	.sectionflags	@""
	.align	4


	//----- nvinfo : EIATTR_CUDA_API_VERSION
	.align		4
        /*0000*/ 	.byte	0x04, 0x37
        /*0002*/ 	.short	(.L_8 - .L_7)
.L_7:
        /*0004*/ 	.word	0x00000082


	//----- nvinfo : EIATTR_SPARSE_MMA_MASK
	.align		4
.L_8:
        /*0008*/ 	.byte	0x03, 0x50
        /*000a*/ 	.short	0x0000


	//----- nvinfo : EIATTR_MAXREG_COUNT
	.align		4
        /*000c*/ 	.byte	0x03, 0x1b
        /*000e*/ 	.short	0x00ff


	//----- nvinfo : EIATTR_EXTERNS
	.align		4
        /*0010*/ 	.byte	0x04, 0x0f
        /*0012*/ 	.short	(.L_10 - .L_9)


	//   ....[0]....
	.align		4
.L_9:
        /*0014*/ 	.word	index@(vprintf)


	//----- nvinfo : EIATTR_MERCURY_ISA_VERSION
	.align		4
.L_10:
        /*0018*/ 	.byte	0x03, 0x5f
        /*001a*/ 	.short	0x0101


	//----- nvinfo : EIATTR_VRC_CTA_INIT_COUNT
	.align		4
        /*001c*/ 	.byte	0x02, 0x4a
	.zero		1
	.zero		1


	//----- nvinfo : EIATTR_SYSCALL_OFFSETS
	.align		4
        /*0020*/ 	.byte	0x04, 0x46
        /*0022*/ 	.short	(.L_12 - .L_11)


	//   ....[0]....
.L_11:
        /*0024*/ 	.word	0x000000c0


	//----- nvinfo : EIATTR_EXIT_INSTR_OFFSETS
	.align		4
.L_12:
        /*0028*/ 	.byte	0x04, 0x1c
        /*002a*/ 	.short	(.L_14 - .L_13)


	//   ....[0]....
.L_13:
        /*002c*/ 	.word	0x00000040


	//   ....[1]....
        /*0030*/ 	.word	0x000000d0


	//----- nvinfo : EIATTR_CRS_STACK_SIZE
	.align		4
.L_14:
        /*0034*/ 	.byte	0x04, 0x1e
        /*0036*/ 	.short	(.L_16 - .L_15)
.L_15:
        /*0038*/ 	.word	0x00000000


	//----- nvinfo : EIATTR_SW_WAR
	.align		4
.L_16:
        /*003c*/ 	.byte	0x04, 0x36
        /*003e*/ 	.short	(.L_18 - .L_17)
.L_17:
        /*0040*/ 	.word	0x00000008
.L_18:


//--------------------- .nv.callgraph             --------------------------
	.section	.nv.callgraph,"",@"SHT_CUDA_CALLGRAPH"
	.align	4
	.sectionentsize	8
	.align		4
        /*0000*/ 	.word	0x00000000
	.align		4
        /*0004*/ 	.word	0xffffffff
	.align		4
        /*0008*/ 	.word	index@(_Z14hello_from_gpuv)
	.align		4
        /*000c*/ 	.word	index@(vprintf)
	.align		4
        /*0010*/ 	.word	0x00000000
	.align		4
        /*0014*/ 	.word	0xfffffffe
	.align		4
        /*0018*/ 	.word	0x00000000
	.align		4
        /*001c*/ 	.word	0xfffffffd
	.align		4
        /*0020*/ 	.word	0x00000000
	.align		4
        /*0024*/ 	.word	0xfffffffc


//--------------------- .nv.constant4             --------------------------
	.section	.nv.constant4,"a",@progbits
	.align	8
	.align		8
.nv.constant4:
        /*0000*/ 	.dword	vprintf
	.align		8
        /*0008*/ 	.dword	$str


//--------------------- .text._Z14hello_from_gpuv --------------------------
	.section	.text._Z14hello_from_gpuv,"ax",@progbits
	.align	128
        .global         _Z14hello_from_gpuv
        .type           _Z14hello_from_gpuv,@function
        .size           _Z14hello_from_gpuv,(.L_x_2 - _Z14hello_from_gpuv)
        .other          _Z14hello_from_gpuv,@"STO_CUDA_ENTRY STV_DEFAULT"
_Z14hello_from_gpuv:
.text._Z14hello_from_gpuv:
[----:B------:R-:W0:Y:S01]  /*0000*/  LDC R1, c[0x0][0x37c] ;  /* 0x0000df00ff017b82 */ /* 0x000e220000000800 */
[----:B------:R-:W1:Y:S07]  /*0010*/  S2R R0, SR_TID.X ;  /* 0x0000000000007919 */ /* 0x000e6e0000002100 */
[----:B------:R-:W1:Y:S02]  /*0020*/  S2UR UR4, SR_CTAID.X ;  /* 0x00000000000479c3 */ /* 0x000e640000002500 */
[----:B-1----:R-:W-:-:S13]  /*0030*/  LOP3.LUT P0, RZ, R0, UR4, RZ, 0xfc, !PT ;  /* 0x0000000400ff7c12 */ /* 0x002fda000f80fcff */
[----:B------:R-:W-:Y:S05]  /*0040*/  @P0 EXIT ;  /* 0x000000000000094d */ /* 0x000fea0003800000 */
[----:B------:R-:W-:Y:S01]  /*0050*/  MOV R0, 0x0 ;  /* 0x0000000000007802 */ /* 0x000fe20000000f00 */
[----:B------:R-:W1:Y:S01]  /*0060*/  LDCU.64 UR4, c[0x4][0x8] ;  /* 0x01000100ff0477ac */ /* 0x000e620008000a00 */
[----:B------:R-:W-:Y:S02]  /*0070*/  CS2R R6, SRZ ;  /* 0x0000000000067805 */ /* 0x000fe4000001ff00 */
[----:B------:R2:W3:Y:S01]  /*0080*/  LDC.64 R2, c[0x4][R0] ;  /* 0x0100000000027b82 */ /* 0x0004e20000000a00 */
[----:B-1----:R-:W-:Y:S02]  /*0090*/  IMAD.U32 R4, RZ, RZ, UR4 ;  /* 0x00000004ff047e24 */ /* 0x002fe4000f8e00ff */
[----:B--2---:R-:W-:-:S07]  /*00a0*/  IMAD.U32 R5, RZ, RZ, UR5 ;  /* 0x00000005ff057e24 */ /* 0x004fce000f8e00ff */
[----:B------:R-:W-:-:S07]  /*00b0*/  LEPC R20, `(.L_x_0) ;  /* 0x000000001014794e */ /* 0x000fce0000000000 */
[----:B0--3--:R-:W-:Y:S05]  /*00c0*/  CALL.ABS.NOINC R2 ;  /* 0x0000000002007343 */ /* 0x009fea0003c00000 */
.L_x_0:
[----:B------:R-:W-:Y:S05]  /*00d0*/  EXIT ;  /* 0x000000000000794d */ /* 0x000fea0003800000 */
.L_x_1:
[----:B------:R-:W-:-:S00]  /*00e0*/  BRA `(.L_x_1) ;  /* 0xfffffffc00fc7947 */ /* 0x000fc0000383ffff */
[----:B------:R-:W-:-:S00]  /*00f0*/  NOP ;  /* 0x0000000000007918 */ /* 0x000fc00000000000 */
        /* <DEDUP_REMOVED lines=8> */
.L_x_2:


//--------------------- .nv.global.init           --------------------------
	.section	.nv.global.init,"aw",@progbits
.nv.global.init:
	.type		$str,@object
	.size		$str,(.L_0 - $str)
$str:
        /*0000*/ 	.byte	0x48, 0x65, 0x6c, 0x6c, 0x6f, 0x20, 0x66, 0x72, 0x6f, 0x6d, 0x20, 0x47, 0x50, 0x55, 0x21, 0x0a
        /*0010*/ 	.byte	0x00
.L_0:


//--------------------- .nv.shared.reserved.0     --------------------------
	.section	.nv.shared.reserved.0,"aw",@nobits
	.weak		__nv_reservedSMEM_offset_0_alias
	.size		__nv_reservedSMEM_offset_0_alias, 0, 64
	.other		__nv_reservedSMEM_offset_0_alias,@"STO_CUDA_RESERVED_SHARED STV_DEFAULT"
__nv_reservedSMEM_offset_0_alias:
	.zero		0
	.zero		64


//--------------------- .nv.constant0._Z14hello_from_gpuv --------------------------
	.section	.nv.constant0._Z14hello_from_gpuv,"a",@progbits
	.sectionflags	@""
	.align	4
.nv.constant0._Z14hello_from_gpuv:
	.zero		896


//--------------------- SYMBOLS --------------------------

	.type		.nv.reservedSmem.offset0,@object
	.size		.nv.reservedSmem.offset0,0x4
	.type		vprintf,@function
